	.headerflags	@"EF_CUDA_TEXMODE_UNIFIED EF_CUDA_64BIT_ADDRESS EF_CUDA_ACCELERATORS EF_CUDA_SM90 EF_CUDA_VIRTUAL_SM(EF_CUDA_SM90)"
	.elftype	@"ET_EXEC"


//--------------------- .nv.info                  --------------------------
	.section	.nv.info,"",@"SHT_CUDA_INFO"
	.align	4


	//----- nvinfo : EIATTR_REGCOUNT
	.align		4
        /*0000*/ 	.byte	0x04, 0x2f
        /*0002*/ 	.short	(.L_1 - .L_0)
	.align		4
.L_0:
        /*0004*/ 	.word	index@(triton_poi_fused_convolution_27)
        /*0008*/ 	.word	0x0000000c


	//----- nvinfo : EIATTR_MIN_STACK_SIZE
	.align		4
.L_1:
        /*000c*/ 	.byte	0x04, 0x12
        /*000e*/ 	.short	(.L_3 - .L_2)
	.align		4
.L_2:
        /*0010*/ 	.word	index@(triton_poi_fused_convolution_27)
        /*0014*/ 	.word	0x00000000


	//----- nvinfo : EIATTR_FRAME_SIZE
	.align		4
.L_3:
        /*0018*/ 	.byte	0x04, 0x11
        /*001a*/ 	.short	(.L_5 - .L_4)
	.align		4
.L_4:
        /*001c*/ 	.word	index@(triton_poi_fused_convolution_27)
        /*0020*/ 	.word	0x00000000


	//----- nvinfo : EIATTR_MIN_STACK_SIZE
	.align		4
.L_5:
        /*0024*/ 	.byte	0x04, 0x12
        /*0026*/ 	.short	(.L_7 - .L_6)
	.align		4
.L_6:
        /*0028*/ 	.word	index@(triton_poi_fused_convolution_27)
        /*002c*/ 	.word	0x00000000
.L_7:


//--------------------- .nv.info.triton_poi_fused_convolution_27 --------------------------
	.section	.nv.info.triton_poi_fused_convolution_27,"",@"SHT_CUDA_INFO"
	.sectionflags	@""
	.align	4


	//----- nvinfo : EIATTR_CUDA_API_VERSION
	.align		4
        /*0000*/ 	.byte	0x04, 0x37
        /*0002*/ 	.short	(.L_9 - .L_8)
.L_8:
        /*0004*/ 	.word	0x0000007c


	//----- nvinfo : EIATTR_KPARAM_INFO
	.align		4
.L_9:
        /*0008*/ 	.byte	0x04, 0x17
        /*000a*/ 	.short	(.L_11 - .L_10)
.L_10:
        /*000c*/ 	.word	0x00000000
        /*0010*/ 	.short	0x0002
        /*0012*/ 	.short	0x0010
        /*0014*/ 	.byte	0x00, 0xf0, 0x11, 0x00


	//----- nvinfo : EIATTR_KPARAM_INFO
	.align		4
.L_11:
        /*0018*/ 	.byte	0x04, 0x17
        /*001a*/ 	.short	(.L_13 - .L_12)
.L_12:
        /*001c*/ 	.word	0x00000000
        /*0020*/ 	.short	0x0001
        /*0022*/ 	.short	0x0008
        /*0024*/ 	.byte	0x00, 0xf4, 0x21, 0x00


	//----- nvinfo : EIATTR_KPARAM_INFO
	.align		4
.L_13:
        /*0028*/ 	.byte	0x04, 0x17
        /*002a*/ 	.short	(.L_15 - .L_14)
.L_14:
        /*002c*/ 	.word	0x00000000
        /*0030*/ 	.short	0x0000
        /*0032*/ 	.short	0x0000
        /*0034*/ 	.byte	0x00, 0xf4, 0x21, 0x00


	//----- nvinfo : EIATTR_SPARSE_MMA_MASK
	.align		4
.L_15:
        /*0038*/ 	.byte	0x03, 0x50
        /*003a*/ 	.short	0x0000


	//----- nvinfo : EIATTR_MAXREG_COUNT
	.align		4
        /*003c*/ 	.byte	0x03, 0x1b
        /*003e*/ 	.short	0x00ff


	//----- nvinfo : EIATTR_EXIT_INSTR_OFFSETS
	.align		4
        /*0040*/ 	.byte	0x04, 0x1c
        /*0042*/ 	.short	(.L_17 - .L_16)


	//   ....[0]....
.L_16:
        /*0044*/ 	.word	0x00000150


	//   ....[1]....
        /*0048*/ 	.word	0x00000170


	//----- nvinfo : EIATTR_REQNTID
	.align		4
.L_17:
        /*004c*/ 	.byte	0x04, 0x10
        /*004e*/ 	.short	(.L_19 - .L_18)
.L_18:
        /*0050*/ 	.word	0x00000080
        /*0054*/ 	.word	0x00000001
        /*0058*/ 	.word	0x00000001


	//----- nvinfo : EIATTR_CBANK_PARAM_SIZE
	.align		4
.L_19:
        /*005c*/ 	.byte	0x03, 0x19
        /*005e*/ 	.short	0x0014


	//----- nvinfo : EIATTR_PARAM_CBANK
	.align		4
        /*0060*/ 	.byte	0x04, 0x0a
        /*0062*/ 	.short	(.L_21 - .L_20)
	.align		4
.L_20:
        /*0064*/ 	.word	index@(.nv.constant0.triton_poi_fused_convolution_27)
        /*0068*/ 	.short	0x0210
        /*006a*/ 	.short	0x0014


	//----- nvinfo : EIATTR_SW_WAR
	.align		4
.L_21:
        /*006c*/ 	.byte	0x04, 0x36
        /*006e*/ 	.short	(.L_23 - .L_22)
.L_22:
        /*0070*/ 	.word	0x00000008
.L_23:


//--------------------- .nv.callgraph             --------------------------
	.section	.nv.callgraph,"",@"SHT_CUDA_CALLGRAPH"
	.align	4
	.sectionentsize	8
	.align		4
        /*0000*/ 	.word	0x00000000
	.align		4
        /*0004*/ 	.word	0xffffffff
	.align		4
        /*0008*/ 	.word	0x00000000
	.align		4
        /*000c*/ 	.word	0xfffffffe
	.align		4
        /*0010*/ 	.word	0x00000000
	.align		4
        /*0014*/ 	.word	0xfffffffd
	.align		4
        /*0018*/ 	.word	0x00000000
	.align		4
        /*001c*/ 	.word	0xfffffffc


//--------------------- .text.triton_poi_fused_convolution_27 --------------------------
	.section	.text.triton_poi_fused_convolution_27,"ax",@progbits
	.align	128
        .global         triton_poi_fused_convolution_27
        .type           triton_poi_fused_convolution_27,@function
        .size           triton_poi_fused_convolution_27,(.L_x_1 - triton_poi_fused_convolution_27)
        .other          triton_poi_fused_convolution_27,@"STO_CUDA_ENTRY STV_DEFAULT"
triton_poi_fused_convolution_27:
.text.triton_poi_fused_convolution_27:
[----:B------:R-:W0:Y:S02]  /*0000*/  LDC R1, c[0x0][0x28] ;  /* 0x00000a00ff017b82 */ /* 0x000e240000000800 */
[----:B------:R-:W1:Y:S01]  /*0010*/  S2R R6, SR_TID.X ;  /* 0x0000000000067919 */ /* 0x000e620000002100 */
[----:B------:R-:W2:Y:S01]  /*0020*/  LDC.64 R2, c[0x0][0x210] ;  /* 0x00008400ff027b82 */ /* 0x000ea20000000a00 */
[----:B------:R-:W-:Y:S01]  /*0030*/  ULDC.64 UR4, c[0x0][0x208] ;  /* 0x0000820000047ab9 */ /* 0x000fe20000000a00 */
[----:B------:R-:W3:Y:S06]  /*0040*/  S2R R7, SR_CTAID.X ;  /* 0x0000000000077919 */ /* 0x000eec0000002500 */
[----:B------:R-:W4:Y:S01]  /*0050*/  LDC.64 R4, c[0x0][0x218] ;  /* 0x00008600ff047b82 */ /* 0x000f220000000a00 */
[----:B-1----:R-:W-:-:S04]  /*0060*/  LOP3.LUT R6, R6, 0x7f, RZ, 0xc0, !PT ;  /* 0x0000007f06067812 */ /* 0x002fc800078ec0ff */
[----:B---3--:R-:W-:Y:S01]  /*0070*/  LEA R7, R7, R6, 0x7 ;  /* 0x0000000607077211 */ /* 0x008fe200078e38ff */
[----:B------:R-:W-:-:S03]  /*0080*/  HFMA2.MMA R6, -RZ, RZ, 0, 0 ;  /* 0x00000000ff067435 */ /* 0x000fc600000001ff */
[C---:B------:R-:W-:Y:S01]  /*0090*/  ISETP.GE.AND P0, PT, R7.reuse, 0x3c0, PT ;  /* 0x000003c00700780c */ /* 0x040fe20003f06270 */
[----:B--2---:R-:W-:-:S06]  /*00a0*/  IMAD.WIDE R2, R7, 0x4, R2 ;  /* 0x0000000407027825 */ /* 0x004fcc00078e0202 */
[----:B------:R-:W-:-:S05]  /*00b0*/  IMAD.HI R0, R7, -0x77777777, R6 ;  /* 0x8888888907007827 */ /* 0x000fca00078e0206 */
[----:B------:R-:W-:-:S04]  /*00c0*/  SHF.R.U32.HI R9, RZ, 0x1f, R0 ;  /* 0x0000001fff097819 */ /* 0x000fc80000011600 */
[----:B------:R-:W-:Y:S02]  /*00d0*/  LEA.HI.SX32 R9, R0, R9, 0x19 ;  /* 0x0000000900097211 */ /* 0x000fe400078fcaff */
[----:B------:R-:W-:-:S03]  /*00e0*/  MOV R0, RZ ;  /* 0x000000ff00007202 */ /* 0x000fc60000000f00 */
[----:B------:R-:W-:Y:S01]  /*00f0*/  IMAD R9, R9, -0xf0, R7 ;  /* 0xffffff1009097824 */ /* 0x000fe200078e0207 */
[----:B------:R-:W-:Y:S02]  /*0100*/  HFMA2.MMA R7, -RZ, RZ, 0, 0 ;  /* 0x00000000ff077435 */ /* 0x000fe400000001ff */
[----:B------:R-:W2:Y:S01]  /*0110*/  @!P0 LDG.E R0, desc[UR4][R2.64] ;  /* 0x0000000402008981 */ /* 0x000ea2000c1e1900 */
[----:B----4-:R-:W-:-:S07]  /*0120*/  IMAD.WIDE R4, R9, 0x4, R4 ;  /* 0x0000000409047825 */ /* 0x010fce00078e0204 */
[----:B------:R-:W2:Y:S02]  /*0130*/  @!P0 LDG.E.EL R7, desc[UR4][R4.64] ;  /* 0x0000000404078981 */ /* 0x000ea4000c2e1900 */
[----:B--2---:R-:W-:Y:S01]  /*0140*/  FADD R7, R7, R0 ;  /* 0x0000000007077221 */ /* 0x004fe20000000000 */
[----:B------:R-:W-:Y:S06]  /*0150*/  @P0 EXIT ;  /* 0x000000000000094d */ /* 0x000fec0003800000 */
[----:B------:R-:W-:Y:S01]  /*0160*/  STG.E desc[UR4][R2.64], R7 ;  /* 0x0000000702007986 */ /* 0x000fe2000c101904 */
[----:B------:R-:W-:Y:S05]  /*0170*/  EXIT ;  /* 0x000000000000794d */ /* 0x000fea0003800000 */
.L_x_0:
[----:B------:R-:W-:-:S00]  /*0180*/  BRA `(.L_x_0) ;  /* 0xfffffffc00fc7947 */ /* 0x000fc0000383ffff */
[----:B------:R-:W-:-:S00]  /*0190*/  NOP ;  /* 0x0000000000007918 */ /* 0x000fc00000000000 */
        /* <DEDUP_REMOVED lines=14> */
.L_x_1:


//--------------------- .nv.constant0.triton_poi_fused_convolution_27 --------------------------
	.section	.nv.constant0.triton_poi_fused_convolution_27,"a",@progbits
	.sectionflags	@""
	.align	4
.nv.constant0.triton_poi_fused_convolution_27:
	.zero		548
